//
// Generated by NVIDIA NVVM Compiler
//
// Compiler Build ID: CL-36424714
// Cuda compilation tools, release 13.0, V13.0.88
// Based on NVVM 20.0.0
//

.version 9.0
.target sm_100
.address_size 64

	// .globl	_Z13reverseMatrizPiS_S_i

.visible .entry _Z13reverseMatrizPiS_S_i(
	.param .u64 .ptr .align 1 _Z13reverseMatrizPiS_S_i_param_0,
	.param .u64 .ptr .align 1 _Z13reverseMatrizPiS_S_i_param_1,
	.param .u64 .ptr .align 1 _Z13reverseMatrizPiS_S_i_param_2,
	.param .u32 _Z13reverseMatrizPiS_S_i_param_3
)
{
	.reg .b32 	%r<8>;
	.reg .b64 	%rd<13>;

	ld.param.u64 	%rd1, [_Z13reverseMatrizPiS_S_i_param_0];
	ld.param.u64 	%rd2, [_Z13reverseMatrizPiS_S_i_param_1];
	ld.param.u64 	%rd3, [_Z13reverseMatrizPiS_S_i_param_2];
	ld.param.u32 	%r1, [_Z13reverseMatrizPiS_S_i_param_3];
	cvta.to.global.u64 	%rd4, %rd3;
	cvta.to.global.u64 	%rd5, %rd2;
	cvta.to.global.u64 	%rd6, %rd1;
	mov.u32 	%r2, %tid.x;
	not.b32 	%r3, %r2;
	add.s32 	%r4, %r1, %r3;
	mul.wide.s32 	%rd7, %r4, 4;
	add.s64 	%rd8, %rd6, %rd7;
	ld.global.u32 	%r5, [%rd8];
	mul.wide.u32 	%rd9, %r2, 4;
	add.s64 	%rd10, %rd5, %rd9;
	st.global.u32 	[%rd10], %r5;
	add.s64 	%rd11, %rd6, %rd9;
	ld.global.u32 	%r6, [%rd11];
	add.s32 	%r7, %r6, %r5;
	add.s64 	%rd12, %rd4, %rd9;
	st.global.u32 	[%rd12], %r7;
	ret;

}


// ===== COMPILED SASS (sm_100) =====

	.target	sm_100

	.elftype	@"ET_EXEC"


//--------------------- .note.nv.tkinfo           --------------------------
	.section	.note.nv.tkinfo,"",@"SHT_NOTE"
	.sectionflags	@"SHF_NOTE_NV_TKINFO"
	.tkinfo
        /*0018*/ 	.word	0x00000002
        /*0030*/ 	.string	""
        /*0030*/ 	.string	"ptxas"
        /*0030*/ 	.string	"Cuda compilation tools, release 13.0, V13.0.88"
        /*0030*/ 	.string	"Build cuda_13.0.r13.0/compiler.36424714_0"
        /*0030*/ 	.string	"-arch sm_100 -m 64 "



//--------------------- .note.nv.cuinfo           --------------------------
	.section	.note.nv.cuinfo,"",@"SHT_NOTE"
	.sectionflags	@"SHF_NOTE_NV_CUINFO"
        /*0018*/ 	.short	0x0002
        /*001a*/ 	.short	0x0064
        /*001c*/ 	.short	0x0082
	.zero		2


//--------------------- .nv.info                  --------------------------
	.section	.nv.info,"",@"SHT_CUDA_INFO"
	.align	4


	//----- nvinfo : EIATTR_REGCOUNT
	.align		4
        /*0000*/ 	.byte	0x04, 0x2f
        /*0002*/ 	.short	(.L_1 - .L_0)
	.align		4
.L_0:
        /*0004*/ 	.word	index@(_Z13reverseMatrizPiS_S_i)
        /*0008*/ 	.word	0x0000000e


	//----- nvinfo : EIATTR_FRAME_SIZE
	.align		4
.L_1:
        /*000c*/ 	.byte	0x04, 0x11
        /*000e*/ 	.short	(.L_3 - .L_2)
	.align		4
.L_2:
        /*0010*/ 	.word	index@(_Z13reverseMatrizPiS_S_i)
        /*0014*/ 	.word	0x00000000


	//----- nvinfo : EIATTR_MIN_STACK_SIZE
	.align		4
.L_3:
        /*0018*/ 	.byte	0x04, 0x12
        /*001a*/ 	.short	(.L_5 - .L_4)
	.align		4
.L_4:
        /*001c*/ 	.word	index@(_Z13reverseMatrizPiS_S_i)
        /*0020*/ 	.word	0x00000000
.L_5:


//--------------------- .nv.compat                --------------------------
	.section	.nv.compat,"",@"SHT_CUDA_COMPAT_INFO"
	.align	4
        /*0000*/ 	.byte	0x02, 0x09, 0x00, 0x00, 0x02, 0x02, 0x01, 0x00, 0x02, 0x05, 0x05, 0x00, 0x03, 0x07, 0x01, 0x01
        /*0010*/ 	.byte	0x02, 0x03, 0x00, 0x00, 0x02, 0x06, 0x01, 0x00, 0x04, 0x0b, 0x08, 0x00, 0x09, 0x00, 0x00, 0x00
        /*0020*/ 	.byte	0x00, 0x00, 0x00, 0x00


//--------------------- .nv.info._Z13reverseMatrizPiS_S_i --------------------------
	.section	.nv.info._Z13reverseMatrizPiS_S_i,"",@"SHT_CUDA_INFO"
	.sectionflags	@""
	.align	4


	//----- nvinfo : EIATTR_CUDA_API_VERSION
	.align		4
        /*0000*/ 	.byte	0x04, 0x37
        /*0002*/ 	.short	(.L_7 - .L_6)
.L_6:
        /*0004*/ 	.word	0x00000082


	//----- nvinfo : EIATTR_KPARAM_INFO
	.align		4
.L_7:
        /*0008*/ 	.byte	0x04, 0x17
        /*000a*/ 	.short	(.L_9 - .L_8)
.L_8:
        /*000c*/ 	.word	0x00000000
        /*0010*/ 	.short	0x0003
        /*0012*/ 	.short	0x0018
        /*0014*/ 	.byte	0x00, 0xf0, 0x11, 0x00


	//----- nvinfo : EIATTR_KPARAM_INFO
	.align		4
.L_9:
        /*0018*/ 	.byte	0x04, 0x17
        /*001a*/ 	.short	(.L_11 - .L_10)
.L_10:
        /*001c*/ 	.word	0x00000000
        /*0020*/ 	.short	0x0002
        /*0022*/ 	.short	0x0010
        /*0024*/ 	.byte	0x00, 0xf5, 0x21, 0x00


	//----- nvinfo : EIATTR_KPARAM_INFO
	.align		4
.L_11:
        /*0028*/ 	.byte	0x04, 0x17
        /*002a*/ 	.short	(.L_13 - .L_12)
.L_12:
        /*002c*/ 	.word	0x00000000
        /*0030*/ 	.short	0x0001
        /*0032*/ 	.short	0x0008
        /*0034*/ 	.byte	0x00, 0xf5, 0x21, 0x00


	//----- nvinfo : EIATTR_KPARAM_INFO
	.align		4
.L_13:
        /*0038*/ 	.byte	0x04, 0x17
        /*003a*/ 	.short	(.L_15 - .L_14)
.L_14:
        /*003c*/ 	.word	0x00000000
        /*0040*/ 	.short	0x0000
        /*0042*/ 	.short	0x0000
        /*0044*/ 	.byte	0x00, 0xf5, 0x21, 0x00


	//----- nvinfo : EIATTR_SPARSE_MMA_MASK
	.align		4
.L_15:
        /*0048*/ 	.byte	0x03, 0x50
        /*004a*/ 	.short	0x0000


	//----- nvinfo : EIATTR_MAXREG_COUNT
	.align		4
        /*004c*/ 	.byte	0x03, 0x1b
        /*004e*/ 	.short	0x00ff


	//----- nvinfo : EIATTR_MERCURY_ISA_VERSION
	.align		4
        /*0050*/ 	.byte	0x03, 0x5f
        /*0052*/ 	.short	0x0101


	//----- nvinfo : EIATTR_VRC_CTA_INIT_COUNT
	.align		4
        /*0054*/ 	.byte	0x02, 0x4a
	.zero		1
	.zero		1


	//----- nvinfo : EIATTR_EXIT_INSTR_OFFSETS
	.align		4
        /*0058*/ 	.byte	0x04, 0x1c
        /*005a*/ 	.short	(.L_17 - .L_16)


	//   ....[0]....
.L_16:
        /*005c*/ 	.word	0x00000120


	//----- nvinfo : EIATTR_CBANK_PARAM_SIZE
	.align		4
.L_17:
        /*0060*/ 	.byte	0x03, 0x19
        /*0062*/ 	.short	0x001c


	//----- nvinfo : EIATTR_PARAM_CBANK
	.align		4
        /*0064*/ 	.byte	0x04, 0x0a
        /*0066*/ 	.short	(.L_19 - .L_18)
	.align		4
.L_18:
        /*0068*/ 	.word	index@(.nv.constant0._Z13reverseMatrizPiS_S_i)
        /*006c*/ 	.short	0x0380
        /*006e*/ 	.short	0x001c


	//----- nvinfo : EIATTR_SW_WAR
	.align		4
.L_19:
        /*0070*/ 	.byte	0x04, 0x36
        /*0072*/ 	.short	(.L_21 - .L_20)
.L_20:
        /*0074*/ 	.word	0x00000008
.L_21:


//--------------------- .nv.callgraph             --------------------------
	.section	.nv.callgraph,"",@"SHT_CUDA_CALLGRAPH"
	.align	4
	.sectionentsize	8
	.align		4
        /*0000*/ 	.word	0x00000000
	.align		4
        /*0004*/ 	.word	0xffffffff
	.align		4
        /*0008*/ 	.word	0x00000000
	.align		4
        /*000c*/ 	.word	0xfffffffe
	.align		4
        /*0010*/ 	.word	0x00000000
	.align		4
        /*0014*/ 	.word	0xfffffffd
	.align		4
        /*0018*/ 	.word	0x00000000
	.align		4
        /*001c*/ 	.word	0xfffffffc


//--------------------- .text._Z13reverseMatrizPiS_S_i --------------------------
	.section	.text._Z13reverseMatrizPiS_S_i,"ax",@progbits
	.align	128
        .global         _Z13reverseMatrizPiS_S_i
        .type           _Z13reverseMatrizPiS_S_i,@function
        .size           _Z13reverseMatrizPiS_S_i,(.L_x_1 - _Z13reverseMatrizPiS_S_i)
        .other          _Z13reverseMatrizPiS_S_i,@"STO_CUDA_ENTRY STV_DEFAULT"
_Z13reverseMatrizPiS_S_i:
.text._Z13reverseMatrizPiS_S_i:
[----:B------:R-:W-:Y:S01]  /*0000*/  LDC R1, c[0x0][0x37c] ;  /* 0x0000df00ff017b82 */ /* 0x000fe20000000800 */
[----:B------:R-:W0:Y:S07]  /*0010*/  S2R R11, SR_TID.X ;  /* 0x00000000000b7919 */ /* 0x000e2e0000002100 */
[----:B------:R-:W1:Y:S01]  /*0020*/  LDC.64 R6, c[0x0][0x380] ;  /* 0x0000e000ff067b82 */ /* 0x000e620000000a00 */
[----:B------:R-:W2:Y:S01]  /*0030*/  LDCU UR6, c[0x0][0x398] ;  /* 0x00007300ff0677ac */ /* 0x000ea20008000800 */
[----:B------:R-:W3:Y:S06]  /*0040*/  LDCU.64 UR4, c[0x0][0x358] ;  /* 0x00006b00ff0477ac */ /* 0x000eec0008000a00 */
[----:B------:R-:W4:Y:S08]  /*0050*/  LDC.64 R4, c[0x0][0x388] ;  /* 0x0000e200ff047b82 */ /* 0x000f300000000a00 */
[----:B------:R-:W5:Y:S01]  /*0060*/  LDC.64 R8, c[0x0][0x390] ;  /* 0x0000e400ff087b82 */ /* 0x000f620000000a00 */
[----:B0-----:R-:W-:-:S04]  /*0070*/  LOP3.LUT R0, RZ, R11, RZ, 0x33, !PT ;  /* 0x0000000bff007212 */ /* 0x001fc800078e33ff */
[----:B--2---:R-:W-:-:S05]  /*0080*/  IADD3 R3, PT, PT, R0, UR6, RZ ;  /* 0x0000000600037c10 */ /* 0x004fca000fffe0ff */
[----:B-1----:R-:W-:-:S06]  /*0090*/  IMAD.WIDE R2, R3, 0x4, R6 ;  /* 0x0000000403027825 */ /* 0x002fcc00078e0206 */
[----:B---3--:R-:W2:Y:S01]  /*00a0*/  LDG.E R3, desc[UR4][R2.64] ;  /* 0x0000000402037981 */ /* 0x008ea2000c1e1900 */
[----:B----4-:R-:W-:-:S04]  /*00b0*/  IMAD.WIDE.U32 R4, R11, 0x4, R4 ;  /* 0x000000040b047825 */ /* 0x010fc800078e0004 */
[C---:B------:R-:W-:Y:S01]  /*00c0*/  IMAD.WIDE.U32 R6, R11.reuse, 0x4, R6 ;  /* 0x000000040b067825 */ /* 0x040fe200078e0006 */
[----:B--2---:R-:W-:Y:S05]  /*00d0*/  STG.E desc[UR4][R4.64], R3 ;  /* 0x0000000304007986 */ /* 0x004fea000c101904 */
[----:B------:R-:W2:Y:S01]  /*00e0*/  LDG.E R6, desc[UR4][R6.64] ;  /* 0x0000000406067981 */ /* 0x000ea2000c1e1900 */
[----:B-----5:R-:W-:Y:S01]  /*00f0*/  IMAD.WIDE.U32 R8, R11, 0x4, R8 ;  /* 0x000000040b087825 */ /* 0x020fe200078e0008 */
[----:B--2---:R-:W-:-:S05]  /*0100*/  IADD3 R11, PT, PT, R3, R6, RZ ;  /* 0x00000006030b7210 */ /* 0x004fca0007ffe0ff */
[----:B------:R-:W-:Y:S01]  /*0110*/  STG.E desc[UR4][R8.64], R11 ;  /* 0x0000000b08007986 */ /* 0x000fe2000c101904 */
[----:B------:R-:W-:Y:S05]  /*0120*/  EXIT ;  /* 0x000000000000794d */ /* 0x000fea0003800000 */
.L_x_0:
[----:B------:R-:W-:-:S00]  /*0130*/  BRA `(.L_x_0) ;  /* 0xfffffffc00fc7947 */ /* 0x000fc0000383ffff */
[----:B------:R-:W-:-:S00]  /*0140*/  NOP ;  /* 0x0000000000007918 */ /* 0x000fc00000000000 */
        /* <DEDUP_REMOVED lines=11> */
.L_x_1:


//--------------------- .nv.shared.reserved.0     --------------------------
	.section	.nv.shared.reserved.0,"aw",@nobits
	.weak		__nv_reservedSMEM_offset_0_alias
	.size		__nv_reservedSMEM_offset_0_alias, 0, 64
	.other		__nv_reservedSMEM_offset_0_alias,@"STO_CUDA_RESERVED_SHARED STV_DEFAULT"
__nv_reservedSMEM_offset_0_alias:
	.zero		0
	.zero		64


//--------------------- .nv.constant0._Z13reverseMatrizPiS_S_i --------------------------
	.section	.nv.constant0._Z13reverseMatrizPiS_S_i,"a",@progbits
	.sectionflags	@""
	.align	4
.nv.constant0._Z13reverseMatrizPiS_S_i:
	.zero		924


//--------------------- SYMBOLS --------------------------

	.type		.nv.reservedSmem.offset0,@object
	.size		.nv.reservedSmem.offset0,0x4
